//
// Generated by NVIDIA NVVM Compiler
//
// Compiler Build ID: CL-36424714
// Cuda compilation tools, release 13.0, V13.0.88
// Based on NVVM 20.0.0
//

.version 9.0
.target sm_100
.address_size 64

	// .globl	_Z17movimientoCelularPcS_ii

.visible .entry _Z17movimientoCelularPcS_ii(
	.param .u64 .ptr .align 1 _Z17movimientoCelularPcS_ii_param_0,
	.param .u64 .ptr .align 1 _Z17movimientoCelularPcS_ii_param_1,
	.param .u32 _Z17movimientoCelularPcS_ii_param_2,
	.param .u32 _Z17movimientoCelularPcS_ii_param_3
)
{
	.reg .b16 	%rs<2>;
	.reg .b32 	%r<5>;
	.reg .b64 	%rd<5>;

	ld.param.u64 	%rd1, [_Z17movimientoCelularPcS_ii_param_1];
	ld.param.u32 	%r1, [_Z17movimientoCelularPcS_ii_param_3];
	cvta.to.global.u64 	%rd2, %rd1;
	mov.u32 	%r2, %tid.x;
	mov.u32 	%r3, %tid.y;
	mad.lo.s32 	%r4, %r1, %r2, %r3;
	cvt.s64.s32 	%rd3, %r4;
	add.s64 	%rd4, %rd2, %rd3;
	mov.b16 	%rs1, 88;
	st.global.u8 	[%rd4], %rs1;
	ret;

}


// ===== COMPILED SASS (sm_100) =====

	.target	sm_100

	.elftype	@"ET_EXEC"


//--------------------- .note.nv.tkinfo           --------------------------
	.section	.note.nv.tkinfo,"",@"SHT_NOTE"
	.sectionflags	@"SHF_NOTE_NV_TKINFO"
	.tkinfo
        /*0018*/ 	.word	0x00000002
        /*0030*/ 	.string	""
        /*0030*/ 	.string	"ptxas"
        /*0030*/ 	.string	"Cuda compilation tools, release 13.0, V13.0.88"
        /*0030*/ 	.string	"Build cuda_13.0.r13.0/compiler.36424714_0"
        /*0030*/ 	.string	"-arch sm_100 -m 64 "



//--------------------- .note.nv.cuinfo           --------------------------
	.section	.note.nv.cuinfo,"",@"SHT_NOTE"
	.sectionflags	@"SHF_NOTE_NV_CUINFO"
        /*0018*/ 	.short	0x0002
        /*001a*/ 	.short	0x0064
        /*001c*/ 	.short	0x0082
	.zero		2


//--------------------- .nv.info                  --------------------------
	.section	.nv.info,"",@"SHT_CUDA_INFO"
	.align	4


	//----- nvinfo : EIATTR_REGCOUNT
	.align		4
        /*0000*/ 	.byte	0x04, 0x2f
        /*0002*/ 	.short	(.L_1 - .L_0)
	.align		4
.L_0:
        /*0004*/ 	.word	index@(_Z17movimientoCelularPcS_ii)
        /*0008*/ 	.word	0x00000007


	//----- nvinfo : EIATTR_FRAME_SIZE
	.align		4
.L_1:
        /*000c*/ 	.byte	0x04, 0x11
        /*000e*/ 	.short	(.L_3 - .L_2)
	.align		4
.L_2:
        /*0010*/ 	.word	index@(_Z17movimientoCelularPcS_ii)
        /*0014*/ 	.word	0x00000000


	//----- nvinfo : EIATTR_MIN_STACK_SIZE
	.align		4
.L_3:
        /*0018*/ 	.byte	0x04, 0x12
        /*001a*/ 	.short	(.L_5 - .L_4)
	.align		4
.L_4:
        /*001c*/ 	.word	index@(_Z17movimientoCelularPcS_ii)
        /*0020*/ 	.word	0x00000000
.L_5:


//--------------------- .nv.compat                --------------------------
	.section	.nv.compat,"",@"SHT_CUDA_COMPAT_INFO"
	.align	4
        /*0000*/ 	.byte	0x02, 0x09, 0x00, 0x00, 0x02, 0x02, 0x01, 0x00, 0x02, 0x05, 0x05, 0x00, 0x03, 0x07, 0x01, 0x01
        /*0010*/ 	.byte	0x02, 0x03, 0x00, 0x00, 0x02, 0x06, 0x01, 0x00, 0x04, 0x0b, 0x08, 0x00, 0x09, 0x00, 0x00, 0x00
        /*0020*/ 	.byte	0x00, 0x00, 0x00, 0x00


//--------------------- .nv.info._Z17movimientoCelularPcS_ii --------------------------
	.section	.nv.info._Z17movimientoCelularPcS_ii,"",@"SHT_CUDA_INFO"
	.sectionflags	@""
	.align	4


	//----- nvinfo : EIATTR_CUDA_API_VERSION
	.align		4
        /*0000*/ 	.byte	0x04, 0x37
        /*0002*/ 	.short	(.L_7 - .L_6)
.L_6:
        /*0004*/ 	.word	0x00000082


	//----- nvinfo : EIATTR_KPARAM_INFO
	.align		4
.L_7:
        /*0008*/ 	.byte	0x04, 0x17
        /*000a*/ 	.short	(.L_9 - .L_8)
.L_8:
        /*000c*/ 	.word	0x00000000
        /*0010*/ 	.short	0x0003
        /*0012*/ 	.short	0x0014
        /*0014*/ 	.byte	0x00, 0xf0, 0x11, 0x00


	//----- nvinfo : EIATTR_KPARAM_INFO
	.align		4
.L_9:
        /*0018*/ 	.byte	0x04, 0x17
        /*001a*/ 	.short	(.L_11 - .L_10)
.L_10:
        /*001c*/ 	.word	0x00000000
        /*0020*/ 	.short	0x0002
        /*0022*/ 	.short	0x0010
        /*0024*/ 	.byte	0x00, 0xf0, 0x11, 0x00


	//----- nvinfo : EIATTR_KPARAM_INFO
	.align		4
.L_11:
        /*0028*/ 	.byte	0x04, 0x17
        /*002a*/ 	.short	(.L_13 - .L_12)
.L_12:
        /*002c*/ 	.word	0x00000000
        /*0030*/ 	.short	0x0001
        /*0032*/ 	.short	0x0008
        /*0034*/ 	.byte	0x00, 0xf5, 0x21, 0x00


	//----- nvinfo : EIATTR_KPARAM_INFO
	.align		4
.L_13:
        /*0038*/ 	.byte	0x04, 0x17
        /*003a*/ 	.short	(.L_15 - .L_14)
.L_14:
        /*003c*/ 	.word	0x00000000
        /*0040*/ 	.short	0x0000
        /*0042*/ 	.short	0x0000
        /*0044*/ 	.byte	0x00, 0xf5, 0x21, 0x00


	//----- nvinfo : EIATTR_SPARSE_MMA_MASK
	.align		4
.L_15:
        /*0048*/ 	.byte	0x03, 0x50
        /*004a*/ 	.short	0x0000


	//----- nvinfo : EIATTR_MAXREG_COUNT
	.align		4
        /*004c*/ 	.byte	0x03, 0x1b
        /*004e*/ 	.short	0x00ff


	//----- nvinfo : EIATTR_MERCURY_ISA_VERSION
	.align		4
        /*0050*/ 	.byte	0x03, 0x5f
        /*0052*/ 	.short	0x0101


	//----- nvinfo : EIATTR_VRC_CTA_INIT_COUNT
	.align		4
        /*0054*/ 	.byte	0x02, 0x4a
	.zero		1
	.zero		1


	//----- nvinfo : EIATTR_EXIT_INSTR_OFFSETS
	.align		4
        /*0058*/ 	.byte	0x04, 0x1c
        /*005a*/ 	.short	(.L_17 - .L_16)


	//   ....[0]....
.L_16:
        /*005c*/ 	.word	0x000000c0


	//----- nvinfo : EIATTR_CBANK_PARAM_SIZE
	.align		4
.L_17:
        /*0060*/ 	.byte	0x03, 0x19
        /*0062*/ 	.short	0x0018


	//----- nvinfo : EIATTR_PARAM_CBANK
	.align		4
        /*0064*/ 	.byte	0x04, 0x0a
        /*0066*/ 	.short	(.L_19 - .L_18)
	.align		4
.L_18:
        /*0068*/ 	.word	index@(.nv.constant0._Z17movimientoCelularPcS_ii)
        /*006c*/ 	.short	0x0380
        /*006e*/ 	.short	0x0018


	//----- nvinfo : EIATTR_SW_WAR
	.align		4
.L_19:
        /*0070*/ 	.byte	0x04, 0x36
        /*0072*/ 	.short	(.L_21 - .L_20)
.L_20:
        /*0074*/ 	.word	0x00000008
.L_21:


//--------------------- .nv.callgraph             --------------------------
	.section	.nv.callgraph,"",@"SHT_CUDA_CALLGRAPH"
	.align	4
	.sectionentsize	8
	.align		4
        /*0000*/ 	.word	0x00000000
	.align		4
        /*0004*/ 	.word	0xffffffff
	.align		4
        /*0008*/ 	.word	0x00000000
	.align		4
        /*000c*/ 	.word	0xfffffffe
	.align		4
        /*0010*/ 	.word	0x00000000
	.align		4
        /*0014*/ 	.word	0xfffffffd
	.align		4
        /*0018*/ 	.word	0x00000000
	.align		4
        /*001c*/ 	.word	0xfffffffc


//--------------------- .text._Z17movimientoCelularPcS_ii --------------------------
	.section	.text._Z17movimientoCelularPcS_ii,"ax",@progbits
	.align	128
        .global         _Z17movimientoCelularPcS_ii
        .type           _Z17movimientoCelularPcS_ii,@function
        .size           _Z17movimientoCelularPcS_ii,(.L_x_1 - _Z17movimientoCelularPcS_ii)
        .other          _Z17movimientoCelularPcS_ii,@"STO_CUDA_ENTRY STV_DEFAULT"
_Z17movimientoCelularPcS_ii:
.text._Z17movimientoCelularPcS_ii:
[----:B------:R-:W-:Y:S01]  /*0000*/  LDC R1, c[0x0][0x37c] ;  /* 0x0000df00ff017b82 */ /* 0x000fe20000000800 */
[----:B------:R-:W0:Y:S01]  /*0010*/  S2R R0, SR_TID.X ;  /* 0x0000000000007919 */ /* 0x000e220000002100 */
[----:B------:R-:W0:Y:S01]  /*0020*/  LDCU UR6, c[0x0][0x394] ;  /* 0x00007280ff0677ac */ /* 0x000e220008000800 */
[----:B------:R-:W-:Y:S01]  /*0030*/  IMAD.MOV.U32 R4, RZ, RZ, 0x58 ;  /* 0x00000058ff047424 */ /* 0x000fe200078e00ff */
[----:B------:R-:W0:Y:S01]  /*0040*/  S2R R3, SR_TID.Y ;  /* 0x0000000000037919 */ /* 0x000e220000002200 */
[----:B------:R-:W1:Y:S01]  /*0050*/  LDCU.64 UR8, c[0x0][0x388] ;  /* 0x00007100ff0877ac */ /* 0x000e620008000a00 */
[----:B------:R-:W2:Y:S01]  /*0060*/  LDCU.64 UR4, c[0x0][0x358] ;  /* 0x00006b00ff0477ac */ /* 0x000ea20008000a00 */
[----:B0-----:R-:W-:-:S05]  /*0070*/  IMAD R0, R0, UR6, R3 ;  /* 0x0000000600007c24 */ /* 0x001fca000f8e0203 */
[----:B-1----:R-:W-:-:S04]  /*0080*/  IADD3 R2, P0, PT, R0, UR8, RZ ;  /* 0x0000000800027c10 */ /* 0x002fc8000ff1e0ff */
[----:B------:R-:W-:Y:S02]  /*0090*/  LEA.HI.X.SX32 R3, R0, UR9, 0x1, P0 ;  /* 0x0000000900037c11 */ /* 0x000fe400080f0eff */
[----:B------:R-:W-:-:S05]  /*00a0*/  PRMT R0, R4, 0x7610, R0 ;  /* 0x0000761004007816 */ /* 0x000fca0000000000 */
[----:B--2---:R-:W-:Y:S01]  /*00b0*/  STG.E.U8 desc[UR4][R2.64], R0 ;  /* 0x0000000002007986 */ /* 0x004fe2000c101104 */
[----:B------:R-:W-:Y:S05]  /*00c0*/  EXIT ;  /* 0x000000000000794d */ /* 0x000fea0003800000 */
.L_x_0:
[----:B------:R-:W-:-:S00]  /*00d0*/  BRA `(.L_x_0) ;  /* 0xfffffffc00fc7947 */ /* 0x000fc0000383ffff */
[----:B------:R-:W-:-:S00]  /*00e0*/  NOP ;  /* 0x0000000000007918 */ /* 0x000fc00000000000 */
        /* <DEDUP_REMOVED lines=9> */
.L_x_1:


//--------------------- .nv.shared.reserved.0     --------------------------
	.section	.nv.shared.reserved.0,"aw",@nobits
	.weak		__nv_reservedSMEM_offset_0_alias
	.size		__nv_reservedSMEM_offset_0_alias, 0, 64
	.other		__nv_reservedSMEM_offset_0_alias,@"STO_CUDA_RESERVED_SHARED STV_DEFAULT"
__nv_reservedSMEM_offset_0_alias:
	.zero		0
	.zero		64


//--------------------- .nv.constant0._Z17movimientoCelularPcS_ii --------------------------
	.section	.nv.constant0._Z17movimientoCelularPcS_ii,"a",@progbits
	.sectionflags	@""
	.align	4
.nv.constant0._Z17movimientoCelularPcS_ii:
	.zero		920


//--------------------- SYMBOLS --------------------------

	.type		.nv.reservedSmem.offset0,@object
	.size		.nv.reservedSmem.offset0,0x4
